//
// Generated by NVIDIA NVVM Compiler
//
// Compiler Build ID: CL-36424714
// Cuda compilation tools, release 13.0, V13.0.88
// Based on NVVM 20.0.0
//

.version 9.0
.target sm_100
.address_size 64

	// .globl	_Z15makeEigenvaluesPfS_PiS0_S0_ii

.visible .entry _Z15makeEigenvaluesPfS_PiS0_S0_ii(
	.param .u64 .ptr .align 1 _Z15makeEigenvaluesPfS_PiS0_S0_ii_param_0,
	.param .u64 .ptr .align 1 _Z15makeEigenvaluesPfS_PiS0_S0_ii_param_1,
	.param .u64 .ptr .align 1 _Z15makeEigenvaluesPfS_PiS0_S0_ii_param_2,
	.param .u64 .ptr .align 1 _Z15makeEigenvaluesPfS_PiS0_S0_ii_param_3,
	.param .u64 .ptr .align 1 _Z15makeEigenvaluesPfS_PiS0_S0_ii_param_4,
	.param .u32 _Z15makeEigenvaluesPfS_PiS0_S0_ii_param_5,
	.param .u32 _Z15makeEigenvaluesPfS_PiS0_S0_ii_param_6
)
{
	.reg .pred 	%p<5>;
	.reg .b32 	%r<27>;
	.reg .b32 	%f<2>;
	.reg .b64 	%rd<21>;

	ld.param.u64 	%rd2, [_Z15makeEigenvaluesPfS_PiS0_S0_ii_param_0];
	ld.param.u64 	%rd3, [_Z15makeEigenvaluesPfS_PiS0_S0_ii_param_1];
	ld.param.u64 	%rd6, [_Z15makeEigenvaluesPfS_PiS0_S0_ii_param_2];
	ld.param.u64 	%rd4, [_Z15makeEigenvaluesPfS_PiS0_S0_ii_param_3];
	ld.param.u64 	%rd5, [_Z15makeEigenvaluesPfS_PiS0_S0_ii_param_4];
	ld.param.u32 	%r9, [_Z15makeEigenvaluesPfS_PiS0_S0_ii_param_5];
	ld.param.u32 	%r8, [_Z15makeEigenvaluesPfS_PiS0_S0_ii_param_6];
	cvta.to.global.u64 	%rd1, %rd6;
	mov.u32 	%r10, %ctaid.x;
	mov.u32 	%r11, %ntid.x;
	mov.u32 	%r12, %tid.x;
	mad.lo.s32 	%r1, %r10, %r11, %r12;
	setp.ge.s32 	%p1, %r1, %r9;
	@%p1 bra 	$L__BB0_7;
	setp.lt.s32 	%p2, %r8, 1;
	mov.b32 	%r26, -1;
	@%p2 bra 	$L__BB0_6;
	mul.hi.s32 	%r15, %r1, 1431655766;
	shr.u32 	%r16, %r15, 31;
	add.s32 	%r2, %r15, %r16;
	add.s32 	%r26, %r8, -1;
	mov.b32 	%r25, 0;
$L__BB0_3:
	mul.wide.u32 	%rd7, %r25, 4;
	add.s64 	%rd8, %rd1, %rd7;
	ld.global.u32 	%r17, [%rd8];
	setp.gt.s32 	%p3, %r17, %r2;
	@%p3 bra 	$L__BB0_5;
	add.s32 	%r25, %r25, 1;
	setp.eq.s32 	%p4, %r25, %r8;
	@%p4 bra 	$L__BB0_6;
	bra.uni 	$L__BB0_3;
$L__BB0_5:
	add.s32 	%r26, %r25, -1;
$L__BB0_6:
	mul.wide.s32 	%rd9, %r26, 4;
	add.s64 	%rd10, %rd1, %rd9;
	ld.global.u32 	%r18, [%rd10];
	mad.lo.s32 	%r19, %r18, -3, %r1;
	cvta.to.global.u64 	%rd11, %rd5;
	add.s64 	%rd12, %rd11, %rd9;
	ld.global.u32 	%r20, [%rd12];
	cvta.to.global.u64 	%rd13, %rd4;
	add.s64 	%rd14, %rd13, %rd9;
	ld.global.u32 	%r21, [%rd14];
	mul.lo.s32 	%r22, %r21, %r19;
	add.s32 	%r23, %r19, %r20;
	mad.lo.s32 	%r24, %r22, 3, %r23;
	cvta.to.global.u64 	%rd15, %rd3;
	mul.wide.s32 	%rd16, %r24, 4;
	add.s64 	%rd17, %rd15, %rd16;
	ld.global.f32 	%f1, [%rd17];
	cvta.to.global.u64 	%rd18, %rd2;
	mul.wide.s32 	%rd19, %r1, 4;
	add.s64 	%rd20, %rd18, %rd19;
	st.global.f32 	[%rd20], %f1;
$L__BB0_7:
	ret;

}


// ===== COMPILED SASS (sm_100) =====

	.target	sm_100

	.elftype	@"ET_EXEC"


//--------------------- .note.nv.tkinfo           --------------------------
	.section	.note.nv.tkinfo,"",@"SHT_NOTE"
	.sectionflags	@"SHF_NOTE_NV_TKINFO"
	.tkinfo
        /*0018*/ 	.word	0x00000002
        /*0030*/ 	.string	""
        /*0030*/ 	.string	"ptxas"
        /*0030*/ 	.string	"Cuda compilation tools, release 13.0, V13.0.88"
        /*0030*/ 	.string	"Build cuda_13.0.r13.0/compiler.36424714_0"
        /*0030*/ 	.string	"-arch sm_100 -m 64 "



//--------------------- .note.nv.cuinfo           --------------------------
	.section	.note.nv.cuinfo,"",@"SHT_NOTE"
	.sectionflags	@"SHF_NOTE_NV_CUINFO"
        /*0018*/ 	.short	0x0002
        /*001a*/ 	.short	0x0064
        /*001c*/ 	.short	0x0082
	.zero		2


//--------------------- .nv.info                  --------------------------
	.section	.nv.info,"",@"SHT_CUDA_INFO"
	.align	4


	//----- nvinfo : EIATTR_REGCOUNT
	.align		4
        /*0000*/ 	.byte	0x04, 0x2f
        /*0002*/ 	.short	(.L_1 - .L_0)
	.align		4
.L_0:
        /*0004*/ 	.word	index@(_Z15makeEigenvaluesPfS_PiS0_S0_ii)
        /*0008*/ 	.word	0x0000000e


	//----- nvinfo : EIATTR_FRAME_SIZE
	.align		4
.L_1:
        /*000c*/ 	.byte	0x04, 0x11
        /*000e*/ 	.short	(.L_3 - .L_2)
	.align		4
.L_2:
        /*0010*/ 	.word	index@(_Z15makeEigenvaluesPfS_PiS0_S0_ii)
        /*0014*/ 	.word	0x00000000


	//----- nvinfo : EIATTR_MIN_STACK_SIZE
	.align		4
.L_3:
        /*0018*/ 	.byte	0x04, 0x12
        /*001a*/ 	.short	(.L_5 - .L_4)
	.align		4
.L_4:
        /*001c*/ 	.word	index@(_Z15makeEigenvaluesPfS_PiS0_S0_ii)
        /*0020*/ 	.word	0x00000000
.L_5:


//--------------------- .nv.compat                --------------------------
	.section	.nv.compat,"",@"SHT_CUDA_COMPAT_INFO"
	.align	4
        /*0000*/ 	.byte	0x02, 0x09, 0x00, 0x00, 0x02, 0x02, 0x01, 0x00, 0x02, 0x05, 0x05, 0x00, 0x03, 0x07, 0x01, 0x01
        /*0010*/ 	.byte	0x02, 0x03, 0x00, 0x00, 0x02, 0x06, 0x01, 0x00, 0x04, 0x0b, 0x08, 0x00, 0x09, 0x00, 0x00, 0x00
        /*0020*/ 	.byte	0x00, 0x00, 0x00, 0x00


//--------------------- .nv.info._Z15makeEigenvaluesPfS_PiS0_S0_ii --------------------------
	.section	.nv.info._Z15makeEigenvaluesPfS_PiS0_S0_ii,"",@"SHT_CUDA_INFO"
	.sectionflags	@""
	.align	4


	//----- nvinfo : EIATTR_CUDA_API_VERSION
	.align		4
        /*0000*/ 	.byte	0x04, 0x37
        /*0002*/ 	.short	(.L_7 - .L_6)
.L_6:
        /*0004*/ 	.word	0x00000082


	//----- nvinfo : EIATTR_KPARAM_INFO
	.align		4
.L_7:
        /*0008*/ 	.byte	0x04, 0x17
        /*000a*/ 	.short	(.L_9 - .L_8)
.L_8:
        /*000c*/ 	.word	0x00000000
        /*0010*/ 	.short	0x0006
        /*0012*/ 	.short	0x002c
        /*0014*/ 	.byte	0x00, 0xf0, 0x11, 0x00


	//----- nvinfo : EIATTR_KPARAM_INFO
	.align		4
.L_9:
        /*0018*/ 	.byte	0x04, 0x17
        /*001a*/ 	.short	(.L_11 - .L_10)
.L_10:
        /*001c*/ 	.word	0x00000000
        /*0020*/ 	.short	0x0005
        /*0022*/ 	.short	0x0028
        /*0024*/ 	.byte	0x00, 0xf0, 0x11, 0x00


	//----- nvinfo : EIATTR_KPARAM_INFO
	.align		4
.L_11:
        /*0028*/ 	.byte	0x04, 0x17
        /*002a*/ 	.short	(.L_13 - .L_12)
.L_12:
        /*002c*/ 	.word	0x00000000
        /*0030*/ 	.short	0x0004
        /*0032*/ 	.short	0x0020
        /*0034*/ 	.byte	0x00, 0xf5, 0x21, 0x00


	//----- nvinfo : EIATTR_KPARAM_INFO
	.align		4
.L_13:
        /*0038*/ 	.byte	0x04, 0x17
        /*003a*/ 	.short	(.L_15 - .L_14)
.L_14:
        /*003c*/ 	.word	0x00000000
        /*0040*/ 	.short	0x0003
        /*0042*/ 	.short	0x0018
        /*0044*/ 	.byte	0x00, 0xf5, 0x21, 0x00


	//----- nvinfo : EIATTR_KPARAM_INFO
	.align		4
.L_15:
        /*0048*/ 	.byte	0x04, 0x17
        /*004a*/ 	.short	(.L_17 - .L_16)
.L_16:
        /*004c*/ 	.word	0x00000000
        /*0050*/ 	.short	0x0002
        /*0052*/ 	.short	0x0010
        /*0054*/ 	.byte	0x00, 0xf5, 0x21, 0x00


	//----- nvinfo : EIATTR_KPARAM_INFO
	.align		4
.L_17:
        /*0058*/ 	.byte	0x04, 0x17
        /*005a*/ 	.short	(.L_19 - .L_18)
.L_18:
        /*005c*/ 	.word	0x00000000
        /*0060*/ 	.short	0x0001
        /*0062*/ 	.short	0x0008
        /*0064*/ 	.byte	0x00, 0xf5, 0x21, 0x00


	//----- nvinfo : EIATTR_KPARAM_INFO
	.align		4
.L_19:
        /*0068*/ 	.byte	0x04, 0x17
        /*006a*/ 	.short	(.L_21 - .L_20)
.L_20:
        /*006c*/ 	.word	0x00000000
        /*0070*/ 	.short	0x0000
        /*0072*/ 	.short	0x0000
        /*0074*/ 	.byte	0x00, 0xf5, 0x21, 0x00


	//----- nvinfo : EIATTR_SPARSE_MMA_MASK
	.align		4
.L_21:
        /*0078*/ 	.byte	0x03, 0x50
        /*007a*/ 	.short	0x0000


	//----- nvinfo : EIATTR_MAXREG_COUNT
	.align		4
        /*007c*/ 	.byte	0x03, 0x1b
        /*007e*/ 	.short	0x00ff


	//----- nvinfo : EIATTR_MERCURY_ISA_VERSION
	.align		4
        /*0080*/ 	.byte	0x03, 0x5f
        /*0082*/ 	.short	0x0101


	//----- nvinfo : EIATTR_VRC_CTA_INIT_COUNT
	.align		4
        /*0084*/ 	.byte	0x02, 0x4a
	.zero		1
	.zero		1


	//----- nvinfo : EIATTR_EXIT_INSTR_OFFSETS
	.align		4
        /*0088*/ 	.byte	0x04, 0x1c
        /*008a*/ 	.short	(.L_23 - .L_22)


	//   ....[0]....
.L_22:
        /*008c*/ 	.word	0x00000070


	//   ....[1]....
        /*0090*/ 	.word	0x00000350


	//----- nvinfo : EIATTR_CRS_STACK_SIZE
	.align		4
.L_23:
        /*0094*/ 	.byte	0x04, 0x1e
        /*0096*/ 	.short	(.L_25 - .L_24)
.L_24:
        /*0098*/ 	.word	0x00000000


	//----- nvinfo : EIATTR_CBANK_PARAM_SIZE
	.align		4
.L_25:
        /*009c*/ 	.byte	0x03, 0x19
        /*009e*/ 	.short	0x0030


	//----- nvinfo : EIATTR_PARAM_CBANK
	.align		4
        /*00a0*/ 	.byte	0x04, 0x0a
        /*00a2*/ 	.short	(.L_27 - .L_26)
	.align		4
.L_26:
        /*00a4*/ 	.word	index@(.nv.constant0._Z15makeEigenvaluesPfS_PiS0_S0_ii)
        /*00a8*/ 	.short	0x0380
        /*00aa*/ 	.short	0x0030


	//----- nvinfo : EIATTR_SW_WAR
	.align		4
.L_27:
        /*00ac*/ 	.byte	0x04, 0x36
        /*00ae*/ 	.short	(.L_29 - .L_28)
.L_28:
        /*00b0*/ 	.word	0x00000008
.L_29:


//--------------------- .nv.callgraph             --------------------------
	.section	.nv.callgraph,"",@"SHT_CUDA_CALLGRAPH"
	.align	4
	.sectionentsize	8
	.align		4
        /*0000*/ 	.word	0x00000000
	.align		4
        /*0004*/ 	.word	0xffffffff
	.align		4
        /*0008*/ 	.word	0x00000000
	.align		4
        /*000c*/ 	.word	0xfffffffe
	.align		4
        /*0010*/ 	.word	0x00000000
	.align		4
        /*0014*/ 	.word	0xfffffffd
	.align		4
        /*0018*/ 	.word	0x00000000
	.align		4
        /*001c*/ 	.word	0xfffffffc


//--------------------- .text._Z15makeEigenvaluesPfS_PiS0_S0_ii --------------------------
	.section	.text._Z15makeEigenvaluesPfS_PiS0_S0_ii,"ax",@progbits
	.align	128
        .global         _Z15makeEigenvaluesPfS_PiS0_S0_ii
        .type           _Z15makeEigenvaluesPfS_PiS0_S0_ii,@function
        .size           _Z15makeEigenvaluesPfS_PiS0_S0_ii,(.L_x_5 - _Z15makeEigenvaluesPfS_PiS0_S0_ii)
        .other          _Z15makeEigenvaluesPfS_PiS0_S0_ii,@"STO_CUDA_ENTRY STV_DEFAULT"
_Z15makeEigenvaluesPfS_PiS0_S0_ii:
.text._Z15makeEigenvaluesPfS_PiS0_S0_ii:
[----:B------:R-:W-:Y:S01]  /*0000*/  LDC R1, c[0x0][0x37c] ;  /* 0x0000df00ff017b82 */ /* 0x000fe20000000800 */
[----:B------:R-:W0:Y:S07]  /*0010*/  S2R R3, SR_TID.X ;  /* 0x0000000000037919 */ /* 0x000e2e0000002100 */
[----:B------:R-:W0:Y:S01]  /*0020*/  S2UR UR4, SR_CTAID.X ;  /* 0x00000000000479c3 */ /* 0x000e220000002500 */
[----:B------:R-:W1:Y:S07]  /*0030*/  LDCU UR5, c[0x0][0x3a8] ;  /* 0x00007500ff0577ac */ /* 0x000e6e0008000800 */
[----:B------:R-:W0:Y:S02]  /*0040*/  LDC R0, c[0x0][0x360] ;  /* 0x0000d800ff007b82 */ /* 0x000e240000000800 */
[----:B0-----:R-:W-:-:S05]  /*0050*/  IMAD R0, R0, UR4, R3 ;  /* 0x0000000400007c24 */ /* 0x001fca000f8e0203 */
[----:B-1----:R-:W-:-:S13]  /*0060*/  ISETP.GE.AND P0, PT, R0, UR5, PT ;  /* 0x0000000500007c0c */ /* 0x002fda000bf06270 */
[----:B------:R-:W-:Y:S05]  /*0070*/  @P0 EXIT ;  /* 0x000000000000094d */ /* 0x000fea0003800000 */
[----:B------:R-:W0:Y:S01]  /*0080*/  LDCU UR5, c[0x0][0x3ac] ;  /* 0x00007580ff0577ac */ /* 0x000e220008000800 */
[----:B------:R-:W-:Y:S01]  /*0090*/  MOV R9, 0xffffffff ;  /* 0xffffffff00097802 */ /* 0x000fe20000000f00 */
[----:B------:R-:W1:Y:S01]  /*00a0*/  LDCU.64 UR6, c[0x0][0x358] ;  /* 0x00006b00ff0677ac */ /* 0x000e620008000a00 */
[----:B0-----:R-:W-:-:S09]  /*00b0*/  UISETP.GE.AND UP0, UPT, UR5, 0x1, UPT ;  /* 0x000000010500788c */ /* 0x001fd2000bf06270 */
[----:B-1----:R-:W-:Y:S05]  /*00c0*/  BRA.U !UP0, `(.L_x_0) ;  /* 0x0000000108547547 */ /* 0x002fea000b800000 */
[----:B------:R-:W0:Y:S01]  /*00d0*/  LDC.64 R2, c[0x0][0x390] ;  /* 0x0000e400ff027b82 */ /* 0x000e220000000a00 */
[----:B------:R-:W-:Y:S01]  /*00e0*/  IMAD.HI R4, R0, 0x55555556, RZ ;  /* 0x5555555600047827 */ /* 0x000fe200078e02ff */
[----:B------:R-:W1:Y:S01]  /*00f0*/  LDCU UR8, c[0x0][0x3ac] ;  /* 0x00007580ff0877ac */ /* 0x000e620008000800 */
[----:B0-----:R-:W2:Y:S03]  /*0100*/  LDG.E R3, desc[UR6][R2.64] ;  /* 0x0000000602037981 */ /* 0x001ea6000c1e1900 */
[----:B------:R-:W-:Y:S01]  /*0110*/  LEA.HI R6, R4, R4, RZ, 0x1 ;  /* 0x0000000404067211 */ /* 0x000fe200078f08ff */
[----:B------:R-:W-:Y:S01]  /*0120*/  BSSY.RECONVERGENT B0, `(.L_x_0) ;  /* 0x000000f000007945 */ /* 0x000fe20003800200 */
[----:B------:R-:W-:Y:S02]  /*0130*/  HFMA2 R7, -RZ, RZ, 0, 0 ;  /* 0x00000000ff077431 */ /* 0x000fe400000001ff */
[----:B--2---:R-:W-:-:S13]  /*0140*/  ISETP.GT.AND P0, PT, R3, R6, PT ;  /* 0x000000060300720c */ /* 0x004fda0003f04270 */
[----:B-1----:R-:W-:Y:S05]  /*0150*/  @P0 BRA `(.L_x_1) ;  /* 0x0000000000280947 */ /* 0x002fea0003800000 */
[----:B------:R-:W0:Y:S01]  /*0160*/  LDC.64 R4, c[0x0][0x390] ;  /* 0x0000e400ff047b82 */ /* 0x000e220000000a00 */
[----:B------:R-:W-:-:S06]  /*0170*/  UIADD3 UR4, UPT, UPT, UR5, -0x1, URZ ;  /* 0xffffffff05047890 */ /* 0x000fcc000fffe0ff */
[----:B------:R-:W-:-:S07]  /*0180*/  MOV R9, UR4 ;  /* 0x0000000400097c02 */ /* 0x000fce0008000f00 */
.L_x_3:
[----:B------:R-:W-:-:S04]  /*0190*/  IADD3 R7, PT, PT, R7, 0x1, RZ ;  /* 0x0000000107077810 */ /* 0x000fc80007ffe0ff */
[----:B------:R-:W-:-:S13]  /*01a0*/  ISETP.NE.AND P0, PT, R7, UR8, PT ;  /* 0x0000000807007c0c */ /* 0x000fda000bf05270 */
[----:B------:R-:W-:Y:S05]  /*01b0*/  @!P0 BRA `(.L_x_2) ;  /* 0x0000000000148947 */ /* 0x000fea0003800000 */
[----:B0-----:R-:W-:-:S06]  /*01c0*/  IMAD.WIDE.U32 R2, R7, 0x4, R4 ;  /* 0x0000000407027825 */ /* 0x001fcc00078e0004 */
[----:B------:R-:W2:Y:S02]  /*01d0*/  LDG.E R3, desc[UR6][R2.64] ;  /* 0x0000000602037981 */ /* 0x000ea4000c1e1900 */
[----:B--2---:R-:W-:-:S13]  /*01e0*/  ISETP.GT.AND P0, PT, R3, R6, PT ;  /* 0x000000060300720c */ /* 0x004fda0003f04270 */
[----:B------:R-:W-:Y:S05]  /*01f0*/  @!P0 BRA `(.L_x_3) ;  /* 0xfffffffc00e48947 */ /* 0x000fea000383ffff */
.L_x_1:
[----:B------:R-:W-:-:S07]  /*0200*/  IADD3 R9, PT, PT, R7, -0x1, RZ ;  /* 0xffffffff07097810 */ /* 0x000fce0007ffe0ff */
.L_x_2:
[----:B------:R-:W-:Y:S05]  /*0210*/  BSYNC.RECONVERGENT B0 ;  /* 0x0000000000007941 */ /* 0x000fea0003800200 */
.L_x_0:
[----:B------:R-:W1:Y:S08]  /*0220*/  LDC.64 R2, c[0x0][0x390] ;  /* 0x0000e400ff027b82 */ /* 0x000e700000000a00 */
[----:B0-----:R-:W0:Y:S08]  /*0230*/  LDC.64 R4, c[0x0][0x3a0] ;  /* 0x0000e800ff047b82 */ /* 0x001e300000000a00 */
[----:B------:R-:W2:Y:S01]  /*0240*/  LDC.64 R6, c[0x0][0x398] ;  /* 0x0000e600ff067b82 */ /* 0x000ea20000000a00 */
[----:B-1----:R-:W-:-:S06]  /*0250*/  IMAD.WIDE R2, R9, 0x4, R2 ;  /* 0x0000000409027825 */ /* 0x002fcc00078e0202 */
[----:B------:R-:W3:Y:S01]  /*0260*/  LDG.E R3, desc[UR6][R2.64] ;  /* 0x0000000602037981 */ /* 0x000ee2000c1e1900 */
[----:B0-----:R-:W-:-:S06]  /*0270*/  IMAD.WIDE R4, R9, 0x4, R4 ;  /* 0x0000000409047825 */ /* 0x001fcc00078e0204 */
[----:B------:R-:W4:Y:S01]  /*0280*/  LDG.E R5, desc[UR6][R4.64] ;  /* 0x0000000604057981 */ /* 0x000f22000c1e1900 */
[----:B--2---:R-:W-:Y:S02]  /*0290*/  IMAD.WIDE R6, R9, 0x4, R6 ;  /* 0x0000000409067825 */ /* 0x004fe400078e0206 */
[----:B------:R-:W0:Y:S04]  /*02a0*/  LDC.64 R8, c[0x0][0x388] ;  /* 0x0000e200ff087b82 */ /* 0x000e280000000a00 */
[----:B------:R-:W2:Y:S01]  /*02b0*/  LDG.E R7, desc[UR6][R6.64] ;  /* 0x0000000606077981 */ /* 0x000ea2000c1e1900 */
[----:B---3--:R-:W-:-:S03]  /*02c0*/  IMAD R10, R3, -0x3, R0 ;  /* 0xfffffffd030a7824 */ /* 0x008fc600078e0200 */
[----:B------:R-:W1:Y:S02]  /*02d0*/  LDC.64 R2, c[0x0][0x380] ;  /* 0x0000e000ff027b82 */ /* 0x000e640000000a00 */
[C---:B----4-:R-:W-:Y:S01]  /*02e0*/  IADD3 R11, PT, PT, R10.reuse, R5, RZ ;  /* 0x000000050a0b7210 */ /* 0x050fe20007ffe0ff */
[----:B--2---:R-:W-:-:S04]  /*02f0*/  IMAD R10, R10, R7, RZ ;  /* 0x000000070a0a7224 */ /* 0x004fc800078e02ff */
[----:B------:R-:W-:-:S04]  /*0300*/  IMAD R11, R10, 0x3, R11 ;  /* 0x000000030a0b7824 */ /* 0x000fc800078e020b */
[----:B0-----:R-:W-:-:S06]  /*0310*/  IMAD.WIDE R8, R11, 0x4, R8 ;  /* 0x000000040b087825 */ /* 0x001fcc00078e0208 */
[----:B------:R-:W2:Y:S01]  /*0320*/  LDG.E R9, desc[UR6][R8.64] ;  /* 0x0000000608097981 */ /* 0x000ea2000c1e1900 */
[----:B-1----:R-:W-:-:S05]  /*0330*/  IMAD.WIDE R2, R0, 0x4, R2 ;  /* 0x0000000400027825 */ /* 0x002fca00078e0202 */
[----:B--2---:R-:W-:Y:S01]  /*0340*/  STG.E desc[UR6][R2.64], R9 ;  /* 0x0000000902007986 */ /* 0x004fe2000c101906 */
[----:B------:R-:W-:Y:S05]  /*0350*/  EXIT ;  /* 0x000000000000794d */ /* 0x000fea0003800000 */
.L_x_4:
[----:B------:R-:W-:-:S00]  /*0360*/  BRA `(.L_x_4) ;  /* 0xfffffffc00fc7947 */ /* 0x000fc0000383ffff */
[----:B------:R-:W-:-:S00]  /*0370*/  NOP ;  /* 0x0000000000007918 */ /* 0x000fc00000000000 */
        /* <DEDUP_REMOVED lines=8> */
.L_x_5:


//--------------------- .nv.shared.reserved.0     --------------------------
	.section	.nv.shared.reserved.0,"aw",@nobits
	.weak		__nv_reservedSMEM_offset_0_alias
	.size		__nv_reservedSMEM_offset_0_alias, 0, 64
	.other		__nv_reservedSMEM_offset_0_alias,@"STO_CUDA_RESERVED_SHARED STV_DEFAULT"
__nv_reservedSMEM_offset_0_alias:
	.zero		0
	.zero		64


//--------------------- .nv.constant0._Z15makeEigenvaluesPfS_PiS0_S0_ii --------------------------
	.section	.nv.constant0._Z15makeEigenvaluesPfS_PiS0_S0_ii,"a",@progbits
	.sectionflags	@""
	.align	4
.nv.constant0._Z15makeEigenvaluesPfS_PiS0_S0_ii:
	.zero		944


//--------------------- SYMBOLS --------------------------

	.type		.nv.reservedSmem.offset0,@object
	.size		.nv.reservedSmem.offset0,0x4
